//
// Generated by NVIDIA NVVM Compiler
//
// Compiler Build ID: CL-36424714
// Cuda compilation tools, release 13.0, V13.0.88
// Based on NVVM 20.0.0
//

.version 9.0
.target sm_100
.address_size 64

	// .globl	_Z14gpu_matrixmultPfS_S_iii
// _ZZ14gpu_matrixmultPfS_S_iiiE5atile has been demoted
// _ZZ14gpu_matrixmultPfS_S_iiiE5btile has been demoted

.visible .entry _Z14gpu_matrixmultPfS_S_iii(
	.param .u64 .ptr .align 1 _Z14gpu_matrixmultPfS_S_iii_param_0,
	.param .u64 .ptr .align 1 _Z14gpu_matrixmultPfS_S_iii_param_1,
	.param .u64 .ptr .align 1 _Z14gpu_matrixmultPfS_S_iii_param_2,
	.param .u32 _Z14gpu_matrixmultPfS_S_iii_param_3,
	.param .u32 _Z14gpu_matrixmultPfS_S_iii_param_4,
	.param .u32 _Z14gpu_matrixmultPfS_S_iii_param_5
)
{
	.reg .pred 	%p<3>;
	.reg .b32 	%r<43>;
	.reg .b32 	%f<312>;
	.reg .b64 	%rd<24>;
	// demoted variable
	.shared .align 4 .b8 _ZZ14gpu_matrixmultPfS_S_iiiE5atile[4096];
	// demoted variable
	.shared .align 4 .b8 _ZZ14gpu_matrixmultPfS_S_iiiE5btile[16384];
	ld.param.u32 	%r18, [_Z14gpu_matrixmultPfS_S_iii_param_4];
	ld.param.u32 	%r19, [_Z14gpu_matrixmultPfS_S_iii_param_5];
	mov.u32 	%r1, %tid.x;
	mov.u32 	%r2, %tid.y;
	mov.u32 	%r20, %ctaid.x;
	mov.u32 	%r3, %ntid.x;
	mul.lo.s32 	%r21, %r20, %r3;
	shl.b32 	%r22, %r21, 2;
	add.s32 	%r4, %r22, %r1;
	mov.u32 	%r23, %ntid.y;
	mov.u32 	%r24, %ctaid.y;
	mad.lo.s32 	%r5, %r23, %r24, %r2;
	setp.lt.s32 	%p1, %r18, 32;
	mov.f32 	%f308, 0f00000000;
	mov.f32 	%f309, %f308;
	mov.f32 	%f310, %f308;
	mov.f32 	%f311, %f308;
	@%p1 bra 	$L__BB0_3;
	shl.b32 	%r25, %r2, 7;
	mov.u32 	%r26, _ZZ14gpu_matrixmultPfS_S_iiiE5atile;
	add.s32 	%r6, %r26, %r25;
	mov.u32 	%r27, _ZZ14gpu_matrixmultPfS_S_iiiE5btile;
	shl.b32 	%r28, %r1, 2;
	add.s32 	%r8, %r27, %r28;
	add.s32 	%r7, %r8, %r25;
	shr.s32 	%r29, %r18, 31;
	shr.u32 	%r30, %r29, 27;
	add.s32 	%r31, %r18, %r30;
	shr.s32 	%r32, %r31, 5;
	neg.s32 	%r42, %r32;
	mad.lo.s32 	%r41, %r18, %r5, %r1;
	mad.lo.s32 	%r40, %r2, %r19, %r4;
	mov.f32 	%f308, 0f00000000;
$L__BB0_2:
	ld.param.u64 	%rd22, [_Z14gpu_matrixmultPfS_S_iii_param_1];
	ld.param.u64 	%rd21, [_Z14gpu_matrixmultPfS_S_iii_param_0];
	mul.wide.s32 	%rd4, %r41, 4;
	cvta.to.global.u64 	%rd5, %rd21;
	add.s64 	%rd6, %rd5, %rd4;
	ld.global.f32 	%f15, [%rd6];
	mov.u32 	%r33, %tid.x;
	shl.b32 	%r34, %r33, 2;
	add.s32 	%r35, %r6, %r34;
	st.shared.f32 	[%r35], %f15;
	cvta.to.global.u64 	%rd7, %rd22;
	mul.wide.s32 	%rd8, %r40, 4;
	add.s64 	%rd9, %rd7, %rd8;
	ld.global.f32 	%f16, [%rd9];
	st.shared.f32 	[%r7], %f16;
	shl.b32 	%r36, %r3, 2;
	cvt.u64.u32 	%rd10, %r36;
	add.s64 	%rd11, %rd9, %rd10;
	ld.global.f32 	%f17, [%rd11];
	st.shared.f32 	[%r7+4096], %f17;
	add.s64 	%rd12, %rd11, %rd10;
	ld.global.f32 	%f18, [%rd12];
	st.shared.f32 	[%r7+8192], %f18;
	add.s64 	%rd13, %rd12, %rd10;
	ld.global.f32 	%f19, [%rd13];
	st.shared.f32 	[%r7+12288], %f19;
	bar.sync 	0;
	ld.shared.f32 	%f20, [%r6];
	ld.shared.f32 	%f21, [%r8];
	fma.rn.f32 	%f22, %f20, %f21, %f308;
	ld.shared.f32 	%f23, [%r6+4];
	ld.shared.f32 	%f24, [%r8+128];
	fma.rn.f32 	%f25, %f23, %f24, %f22;
	ld.shared.f32 	%f26, [%r6+8];
	ld.shared.f32 	%f27, [%r8+256];
	fma.rn.f32 	%f28, %f26, %f27, %f25;
	ld.shared.f32 	%f29, [%r6+12];
	ld.shared.f32 	%f30, [%r8+384];
	fma.rn.f32 	%f31, %f29, %f30, %f28;
	ld.shared.f32 	%f32, [%r6+16];
	ld.shared.f32 	%f33, [%r8+512];
	fma.rn.f32 	%f34, %f32, %f33, %f31;
	ld.shared.f32 	%f35, [%r6+20];
	ld.shared.f32 	%f36, [%r8+640];
	fma.rn.f32 	%f37, %f35, %f36, %f34;
	ld.shared.f32 	%f38, [%r6+24];
	ld.shared.f32 	%f39, [%r8+768];
	fma.rn.f32 	%f40, %f38, %f39, %f37;
	ld.shared.f32 	%f41, [%r6+28];
	ld.shared.f32 	%f42, [%r8+896];
	fma.rn.f32 	%f43, %f41, %f42, %f40;
	ld.shared.f32 	%f44, [%r6+32];
	ld.shared.f32 	%f45, [%r8+1024];
	fma.rn.f32 	%f46, %f44, %f45, %f43;
	ld.shared.f32 	%f47, [%r6+36];
	ld.shared.f32 	%f48, [%r8+1152];
	fma.rn.f32 	%f49, %f47, %f48, %f46;
	ld.shared.f32 	%f50, [%r6+40];
	ld.shared.f32 	%f51, [%r8+1280];
	fma.rn.f32 	%f52, %f50, %f51, %f49;
	ld.shared.f32 	%f53, [%r6+44];
	ld.shared.f32 	%f54, [%r8+1408];
	fma.rn.f32 	%f55, %f53, %f54, %f52;
	ld.shared.f32 	%f56, [%r6+48];
	ld.shared.f32 	%f57, [%r8+1536];
	fma.rn.f32 	%f58, %f56, %f57, %f55;
	ld.shared.f32 	%f59, [%r6+52];
	ld.shared.f32 	%f60, [%r8+1664];
	fma.rn.f32 	%f61, %f59, %f60, %f58;
	ld.shared.f32 	%f62, [%r6+56];
	ld.shared.f32 	%f63, [%r8+1792];
	fma.rn.f32 	%f64, %f62, %f63, %f61;
	ld.shared.f32 	%f65, [%r6+60];
	ld.shared.f32 	%f66, [%r8+1920];
	fma.rn.f32 	%f67, %f65, %f66, %f64;
	ld.shared.f32 	%f68, [%r6+64];
	ld.shared.f32 	%f69, [%r8+2048];
	fma.rn.f32 	%f70, %f68, %f69, %f67;
	ld.shared.f32 	%f71, [%r6+68];
	ld.shared.f32 	%f72, [%r8+2176];
	fma.rn.f32 	%f73, %f71, %f72, %f70;
	ld.shared.f32 	%f74, [%r6+72];
	ld.shared.f32 	%f75, [%r8+2304];
	fma.rn.f32 	%f76, %f74, %f75, %f73;
	ld.shared.f32 	%f77, [%r6+76];
	ld.shared.f32 	%f78, [%r8+2432];
	fma.rn.f32 	%f79, %f77, %f78, %f76;
	ld.shared.f32 	%f80, [%r6+80];
	ld.shared.f32 	%f81, [%r8+2560];
	fma.rn.f32 	%f82, %f80, %f81, %f79;
	ld.shared.f32 	%f83, [%r6+84];
	ld.shared.f32 	%f84, [%r8+2688];
	fma.rn.f32 	%f85, %f83, %f84, %f82;
	ld.shared.f32 	%f86, [%r6+88];
	ld.shared.f32 	%f87, [%r8+2816];
	fma.rn.f32 	%f88, %f86, %f87, %f85;
	ld.shared.f32 	%f89, [%r6+92];
	ld.shared.f32 	%f90, [%r8+2944];
	fma.rn.f32 	%f91, %f89, %f90, %f88;
	ld.shared.f32 	%f92, [%r6+96];
	ld.shared.f32 	%f93, [%r8+3072];
	fma.rn.f32 	%f94, %f92, %f93, %f91;
	ld.shared.f32 	%f95, [%r6+100];
	ld.shared.f32 	%f96, [%r8+3200];
	fma.rn.f32 	%f97, %f95, %f96, %f94;
	ld.shared.f32 	%f98, [%r6+104];
	ld.shared.f32 	%f99, [%r8+3328];
	fma.rn.f32 	%f100, %f98, %f99, %f97;
	ld.shared.f32 	%f101, [%r6+108];
	ld.shared.f32 	%f102, [%r8+3456];
	fma.rn.f32 	%f103, %f101, %f102, %f100;
	ld.shared.f32 	%f104, [%r6+112];
	ld.shared.f32 	%f105, [%r8+3584];
	fma.rn.f32 	%f106, %f104, %f105, %f103;
	ld.shared.f32 	%f107, [%r6+116];
	ld.shared.f32 	%f108, [%r8+3712];
	fma.rn.f32 	%f109, %f107, %f108, %f106;
	ld.shared.f32 	%f110, [%r6+120];
	ld.shared.f32 	%f111, [%r8+3840];
	fma.rn.f32 	%f112, %f110, %f111, %f109;
	ld.shared.f32 	%f113, [%r6+124];
	ld.shared.f32 	%f114, [%r8+3968];
	fma.rn.f32 	%f308, %f113, %f114, %f112;
	ld.shared.f32 	%f115, [%r8+4096];
	fma.rn.f32 	%f116, %f20, %f115, %f309;
	ld.shared.f32 	%f117, [%r8+4224];
	fma.rn.f32 	%f118, %f23, %f117, %f116;
	ld.shared.f32 	%f119, [%r8+4352];
	fma.rn.f32 	%f120, %f26, %f119, %f118;
	ld.shared.f32 	%f121, [%r8+4480];
	fma.rn.f32 	%f122, %f29, %f121, %f120;
	ld.shared.f32 	%f123, [%r8+4608];
	fma.rn.f32 	%f124, %f32, %f123, %f122;
	ld.shared.f32 	%f125, [%r8+4736];
	fma.rn.f32 	%f126, %f35, %f125, %f124;
	ld.shared.f32 	%f127, [%r8+4864];
	fma.rn.f32 	%f128, %f38, %f127, %f126;
	ld.shared.f32 	%f129, [%r8+4992];
	fma.rn.f32 	%f130, %f41, %f129, %f128;
	ld.shared.f32 	%f131, [%r8+5120];
	fma.rn.f32 	%f132, %f44, %f131, %f130;
	ld.shared.f32 	%f133, [%r8+5248];
	fma.rn.f32 	%f134, %f47, %f133, %f132;
	ld.shared.f32 	%f135, [%r8+5376];
	fma.rn.f32 	%f136, %f50, %f135, %f134;
	ld.shared.f32 	%f137, [%r8+5504];
	fma.rn.f32 	%f138, %f53, %f137, %f136;
	ld.shared.f32 	%f139, [%r8+5632];
	fma.rn.f32 	%f140, %f56, %f139, %f138;
	ld.shared.f32 	%f141, [%r8+5760];
	fma.rn.f32 	%f142, %f59, %f141, %f140;
	ld.shared.f32 	%f143, [%r8+5888];
	fma.rn.f32 	%f144, %f62, %f143, %f142;
	ld.shared.f32 	%f145, [%r8+6016];
	fma.rn.f32 	%f146, %f65, %f145, %f144;
	ld.shared.f32 	%f147, [%r8+6144];
	fma.rn.f32 	%f148, %f68, %f147, %f146;
	ld.shared.f32 	%f149, [%r8+6272];
	fma.rn.f32 	%f150, %f71, %f149, %f148;
	ld.shared.f32 	%f151, [%r8+6400];
	fma.rn.f32 	%f152, %f74, %f151, %f150;
	ld.shared.f32 	%f153, [%r8+6528];
	fma.rn.f32 	%f154, %f77, %f153, %f152;
	ld.shared.f32 	%f155, [%r8+6656];
	fma.rn.f32 	%f156, %f80, %f155, %f154;
	ld.shared.f32 	%f157, [%r8+6784];
	fma.rn.f32 	%f158, %f83, %f157, %f156;
	ld.shared.f32 	%f159, [%r8+6912];
	fma.rn.f32 	%f160, %f86, %f159, %f158;
	ld.shared.f32 	%f161, [%r8+7040];
	fma.rn.f32 	%f162, %f89, %f161, %f160;
	ld.shared.f32 	%f163, [%r8+7168];
	fma.rn.f32 	%f164, %f92, %f163, %f162;
	ld.shared.f32 	%f165, [%r8+7296];
	fma.rn.f32 	%f166, %f95, %f165, %f164;
	ld.shared.f32 	%f167, [%r8+7424];
	fma.rn.f32 	%f168, %f98, %f167, %f166;
	ld.shared.f32 	%f169, [%r8+7552];
	fma.rn.f32 	%f170, %f101, %f169, %f168;
	ld.shared.f32 	%f171, [%r8+7680];
	fma.rn.f32 	%f172, %f104, %f171, %f170;
	ld.shared.f32 	%f173, [%r8+7808];
	fma.rn.f32 	%f174, %f107, %f173, %f172;
	ld.shared.f32 	%f175, [%r8+7936];
	fma.rn.f32 	%f176, %f110, %f175, %f174;
	ld.shared.f32 	%f177, [%r8+8064];
	fma.rn.f32 	%f309, %f113, %f177, %f176;
	ld.shared.f32 	%f178, [%r8+8192];
	fma.rn.f32 	%f179, %f20, %f178, %f310;
	ld.shared.f32 	%f180, [%r8+8320];
	fma.rn.f32 	%f181, %f23, %f180, %f179;
	ld.shared.f32 	%f182, [%r8+8448];
	fma.rn.f32 	%f183, %f26, %f182, %f181;
	ld.shared.f32 	%f184, [%r8+8576];
	fma.rn.f32 	%f185, %f29, %f184, %f183;
	ld.shared.f32 	%f186, [%r8+8704];
	fma.rn.f32 	%f187, %f32, %f186, %f185;
	ld.shared.f32 	%f188, [%r8+8832];
	fma.rn.f32 	%f189, %f35, %f188, %f187;
	ld.shared.f32 	%f190, [%r8+8960];
	fma.rn.f32 	%f191, %f38, %f190, %f189;
	ld.shared.f32 	%f192, [%r8+9088];
	fma.rn.f32 	%f193, %f41, %f192, %f191;
	ld.shared.f32 	%f194, [%r8+9216];
	fma.rn.f32 	%f195, %f44, %f194, %f193;
	ld.shared.f32 	%f196, [%r8+9344];
	fma.rn.f32 	%f197, %f47, %f196, %f195;
	ld.shared.f32 	%f198, [%r8+9472];
	fma.rn.f32 	%f199, %f50, %f198, %f197;
	ld.shared.f32 	%f200, [%r8+9600];
	fma.rn.f32 	%f201, %f53, %f200, %f199;
	ld.shared.f32 	%f202, [%r8+9728];
	fma.rn.f32 	%f203, %f56, %f202, %f201;
	ld.shared.f32 	%f204, [%r8+9856];
	fma.rn.f32 	%f205, %f59, %f204, %f203;
	ld.shared.f32 	%f206, [%r8+9984];
	fma.rn.f32 	%f207, %f62, %f206, %f205;
	ld.shared.f32 	%f208, [%r8+10112];
	fma.rn.f32 	%f209, %f65, %f208, %f207;
	ld.shared.f32 	%f210, [%r8+10240];
	fma.rn.f32 	%f211, %f68, %f210, %f209;
	ld.shared.f32 	%f212, [%r8+10368];
	fma.rn.f32 	%f213, %f71, %f212, %f211;
	ld.shared.f32 	%f214, [%r8+10496];
	fma.rn.f32 	%f215, %f74, %f214, %f213;
	ld.shared.f32 	%f216, [%r8+10624];
	fma.rn.f32 	%f217, %f77, %f216, %f215;
	ld.shared.f32 	%f218, [%r8+10752];
	fma.rn.f32 	%f219, %f80, %f218, %f217;
	ld.shared.f32 	%f220, [%r8+10880];
	fma.rn.f32 	%f221, %f83, %f220, %f219;
	ld.shared.f32 	%f222, [%r8+11008];
	fma.rn.f32 	%f223, %f86, %f222, %f221;
	ld.shared.f32 	%f224, [%r8+11136];
	fma.rn.f32 	%f225, %f89, %f224, %f223;
	ld.shared.f32 	%f226, [%r8+11264];
	fma.rn.f32 	%f227, %f92, %f226, %f225;
	ld.shared.f32 	%f228, [%r8+11392];
	fma.rn.f32 	%f229, %f95, %f228, %f227;
	ld.shared.f32 	%f230, [%r8+11520];
	fma.rn.f32 	%f231, %f98, %f230, %f229;
	ld.shared.f32 	%f232, [%r8+11648];
	fma.rn.f32 	%f233, %f101, %f232, %f231;
	ld.shared.f32 	%f234, [%r8+11776];
	fma.rn.f32 	%f235, %f104, %f234, %f233;
	ld.shared.f32 	%f236, [%r8+11904];
	fma.rn.f32 	%f237, %f107, %f236, %f235;
	ld.shared.f32 	%f238, [%r8+12032];
	fma.rn.f32 	%f239, %f110, %f238, %f237;
	ld.shared.f32 	%f240, [%r8+12160];
	fma.rn.f32 	%f310, %f113, %f240, %f239;
	ld.shared.f32 	%f241, [%r8+12288];
	fma.rn.f32 	%f242, %f20, %f241, %f311;
	ld.shared.f32 	%f243, [%r8+12416];
	fma.rn.f32 	%f244, %f23, %f243, %f242;
	ld.shared.f32 	%f245, [%r8+12544];
	fma.rn.f32 	%f246, %f26, %f245, %f244;
	ld.shared.f32 	%f247, [%r8+12672];
	fma.rn.f32 	%f248, %f29, %f247, %f246;
	ld.shared.f32 	%f249, [%r8+12800];
	fma.rn.f32 	%f250, %f32, %f249, %f248;
	ld.shared.f32 	%f251, [%r8+12928];
	fma.rn.f32 	%f252, %f35, %f251, %f250;
	ld.shared.f32 	%f253, [%r8+13056];
	fma.rn.f32 	%f254, %f38, %f253, %f252;
	ld.shared.f32 	%f255, [%r8+13184];
	fma.rn.f32 	%f256, %f41, %f255, %f254;
	ld.shared.f32 	%f257, [%r8+13312];
	fma.rn.f32 	%f258, %f44, %f257, %f256;
	ld.shared.f32 	%f259, [%r8+13440];
	fma.rn.f32 	%f260, %f47, %f259, %f258;
	ld.shared.f32 	%f261, [%r8+13568];
	fma.rn.f32 	%f262, %f50, %f261, %f260;
	ld.shared.f32 	%f263, [%r8+13696];
	fma.rn.f32 	%f264, %f53, %f263, %f262;
	ld.shared.f32 	%f265, [%r8+13824];
	fma.rn.f32 	%f266, %f56, %f265, %f264;
	ld.shared.f32 	%f267, [%r8+13952];
	fma.rn.f32 	%f268, %f59, %f267, %f266;
	ld.shared.f32 	%f269, [%r8+14080];
	fma.rn.f32 	%f270, %f62, %f269, %f268;
	ld.shared.f32 	%f271, [%r8+14208];
	fma.rn.f32 	%f272, %f65, %f271, %f270;
	ld.shared.f32 	%f273, [%r8+14336];
	fma.rn.f32 	%f274, %f68, %f273, %f272;
	ld.shared.f32 	%f275, [%r8+14464];
	fma.rn.f32 	%f276, %f71, %f275, %f274;
	ld.shared.f32 	%f277, [%r8+14592];
	fma.rn.f32 	%f278, %f74, %f277, %f276;
	ld.shared.f32 	%f279, [%r8+14720];
	fma.rn.f32 	%f280, %f77, %f279, %f278;
	ld.shared.f32 	%f281, [%r8+14848];
	fma.rn.f32 	%f282, %f80, %f281, %f280;
	ld.shared.f32 	%f283, [%r8+14976];
	fma.rn.f32 	%f284, %f83, %f283, %f282;
	ld.shared.f32 	%f285, [%r8+15104];
	fma.rn.f32 	%f286, %f86, %f285, %f284;
	ld.shared.f32 	%f287, [%r8+15232];
	fma.rn.f32 	%f288, %f89, %f287, %f286;
	ld.shared.f32 	%f289, [%r8+15360];
	fma.rn.f32 	%f290, %f92, %f289, %f288;
	ld.shared.f32 	%f291, [%r8+15488];
	fma.rn.f32 	%f292, %f95, %f291, %f290;
	ld.shared.f32 	%f293, [%r8+15616];
	fma.rn.f32 	%f294, %f98, %f293, %f292;
	ld.shared.f32 	%f295, [%r8+15744];
	fma.rn.f32 	%f296, %f101, %f295, %f294;
	ld.shared.f32 	%f297, [%r8+15872];
	fma.rn.f32 	%f298, %f104, %f297, %f296;
	ld.shared.f32 	%f299, [%r8+16000];
	fma.rn.f32 	%f300, %f107, %f299, %f298;
	ld.shared.f32 	%f301, [%r8+16128];
	fma.rn.f32 	%f302, %f110, %f301, %f300;
	ld.shared.f32 	%f303, [%r8+16256];
	fma.rn.f32 	%f311, %f113, %f303, %f302;
	bar.sync 	0;
	add.s32 	%r42, %r42, 1;
	setp.eq.s32 	%p2, %r42, 0;
	add.s32 	%r41, %r41, 32;
	shl.b32 	%r37, %r19, 5;
	add.s32 	%r40, %r40, %r37;
	@%p2 bra 	$L__BB0_3;
	bra.uni 	$L__BB0_2;
$L__BB0_3:
	ld.param.u64 	%rd23, [_Z14gpu_matrixmultPfS_S_iii_param_2];
	cvta.to.global.u64 	%rd14, %rd23;
	mad.lo.s32 	%r38, %r19, %r5, %r4;
	mul.wide.s32 	%rd15, %r38, 4;
	add.s64 	%rd16, %rd14, %rd15;
	st.global.f32 	[%rd16], %f308;
	shl.b32 	%r39, %r3, 2;
	cvt.u64.u32 	%rd17, %r39;
	add.s64 	%rd18, %rd16, %rd17;
	st.global.f32 	[%rd18], %f309;
	add.s64 	%rd19, %rd18, %rd17;
	st.global.f32 	[%rd19], %f310;
	add.s64 	%rd20, %rd19, %rd17;
	st.global.f32 	[%rd20], %f311;
	ret;

}


// ===== COMPILED SASS (sm_100) =====

	.target	sm_100

	.elftype	@"ET_EXEC"


//--------------------- .note.nv.tkinfo           --------------------------
	.section	.note.nv.tkinfo,"",@"SHT_NOTE"
	.sectionflags	@"SHF_NOTE_NV_TKINFO"
	.tkinfo
        /*0018*/ 	.word	0x00000002
        /*0030*/ 	.string	""
        /*0030*/ 	.string	"ptxas"
        /*0030*/ 	.string	"Cuda compilation tools, release 13.0, V13.0.88"
        /*0030*/ 	.string	"Build cuda_13.0.r13.0/compiler.36424714_0"
        /*0030*/ 	.string	"-arch sm_100 -m 64 "



//--------------------- .note.nv.cuinfo           --------------------------
	.section	.note.nv.cuinfo,"",@"SHT_NOTE"
	.sectionflags	@"SHF_NOTE_NV_CUINFO"
        /*0018*/ 	.short	0x0002
        /*001a*/ 	.short	0x0064
        /*001c*/ 	.short	0x0082
	.zero		2


//--------------------- .nv.info                  --------------------------
	.section	.nv.info,"",@"SHT_CUDA_INFO"
	.align	4


	//----- nvinfo : EIATTR_REGCOUNT
	.align		4
        /*0000*/ 	.byte	0x04, 0x2f
        /*0002*/ 	.short	(.L_1 - .L_0)
	.align		4
.L_0:
        /*0004*/ 	.word	index@(_Z14gpu_matrixmultPfS_S_iii)
        /*0008*/ 	.word	0x00000020


	//----- nvinfo : EIATTR_FRAME_SIZE
	.align		4
.L_1:
        /*000c*/ 	.byte	0x04, 0x11
        /*000e*/ 	.short	(.L_3 - .L_2)
	.align		4
.L_2:
        /*0010*/ 	.word	index@(_Z14gpu_matrixmultPfS_S_iii)
        /*0014*/ 	.word	0x00000000


	//----- nvinfo : EIATTR_MIN_STACK_SIZE
	.align		4
.L_3:
        /*0018*/ 	.byte	0x04, 0x12
        /*001a*/ 	.short	(.L_5 - .L_4)
	.align		4
.L_4:
        /*001c*/ 	.word	index@(_Z14gpu_matrixmultPfS_S_iii)
        /*0020*/ 	.word	0x00000000
.L_5:


//--------------------- .nv.compat                --------------------------
	.section	.nv.compat,"",@"SHT_CUDA_COMPAT_INFO"
	.align	4
        /*0000*/ 	.byte	0x02, 0x09, 0x00, 0x00, 0x02, 0x02, 0x01, 0x00, 0x02, 0x05, 0x05, 0x00, 0x03, 0x07, 0x01, 0x01
        /*0010*/ 	.byte	0x02, 0x03, 0x00, 0x00, 0x02, 0x06, 0x01, 0x00, 0x04, 0x0b, 0x08, 0x00, 0x09, 0x00, 0x00, 0x00
        /*0020*/ 	.byte	0x00, 0x00, 0x00, 0x00


//--------------------- .nv.info._Z14gpu_matrixmultPfS_S_iii --------------------------
	.section	.nv.info._Z14gpu_matrixmultPfS_S_iii,"",@"SHT_CUDA_INFO"
	.sectionflags	@""
	.align	4


	//----- nvinfo : EIATTR_CUDA_API_VERSION
	.align		4
        /*0000*/ 	.byte	0x04, 0x37
        /*0002*/ 	.short	(.L_7 - .L_6)
.L_6:
        /*0004*/ 	.word	0x00000082


	//----- nvinfo : EIATTR_KPARAM_INFO
	.align		4
.L_7:
        /*0008*/ 	.byte	0x04, 0x17
        /*000a*/ 	.short	(.L_9 - .L_8)
.L_8:
        /*000c*/ 	.word	0x00000000
        /*0010*/ 	.short	0x0005
        /*0012*/ 	.short	0x0020
        /*0014*/ 	.byte	0x00, 0xf0, 0x11, 0x00


	//----- nvinfo : EIATTR_KPARAM_INFO
	.align		4
.L_9:
        /*0018*/ 	.byte	0x04, 0x17
        /*001a*/ 	.short	(.L_11 - .L_10)
.L_10:
        /*001c*/ 	.word	0x00000000
        /*0020*/ 	.short	0x0004
        /*0022*/ 	.short	0x001c
        /*0024*/ 	.byte	0x00, 0xf0, 0x11, 0x00


	//----- nvinfo : EIATTR_KPARAM_INFO
	.align		4
.L_11:
        /*0028*/ 	.byte	0x04, 0x17
        /*002a*/ 	.short	(.L_13 - .L_12)
.L_12:
        /*002c*/ 	.word	0x00000000
        /*0030*/ 	.short	0x0003
        /*0032*/ 	.short	0x0018
        /*0034*/ 	.byte	0x00, 0xf0, 0x11, 0x00


	//----- nvinfo : EIATTR_KPARAM_INFO
	.align		4
.L_13:
        /*0038*/ 	.byte	0x04, 0x17
        /*003a*/ 	.short	(.L_15 - .L_14)
.L_14:
        /*003c*/ 	.word	0x00000000
        /*0040*/ 	.short	0x0002
        /*0042*/ 	.short	0x0010
        /*0044*/ 	.byte	0x00, 0xf5, 0x21, 0x00


	//----- nvinfo : EIATTR_KPARAM_INFO
	.align		4
.L_15:
        /*0048*/ 	.byte	0x04, 0x17
        /*004a*/ 	.short	(.L_17 - .L_16)
.L_16:
        /*004c*/ 	.word	0x00000000
        /*0050*/ 	.short	0x0001
        /*0052*/ 	.short	0x0008
        /*0054*/ 	.byte	0x00, 0xf5, 0x21, 0x00


	//----- nvinfo : EIATTR_KPARAM_INFO
	.align		4
.L_17:
        /*0058*/ 	.byte	0x04, 0x17
        /*005a*/ 	.short	(.L_19 - .L_18)
.L_18:
        /*005c*/ 	.word	0x00000000
        /*0060*/ 	.short	0x0000
        /*0062*/ 	.short	0x0000
        /*0064*/ 	.byte	0x00, 0xf5, 0x21, 0x00


	//----- nvinfo : EIATTR_SPARSE_MMA_MASK
	.align		4
.L_19:
        /*0068*/ 	.byte	0x03, 0x50
        /*006a*/ 	.short	0x0000


	//----- nvinfo : EIATTR_MAXREG_COUNT
	.align		4
        /*006c*/ 	.byte	0x03, 0x1b
        /*006e*/ 	.short	0x00ff


	//----- nvinfo : EIATTR_NUM_BARRIERS
	.align		4
        /*0070*/ 	.byte	0x02, 0x4c
        /*0072*/ 	.byte	0x01
	.zero		1


	//----- nvinfo : EIATTR_MERCURY_ISA_VERSION
	.align		4
        /*0074*/ 	.byte	0x03, 0x5f
        /*0076*/ 	.short	0x0101


	//----- nvinfo : EIATTR_VRC_CTA_INIT_COUNT
	.align		4
        /*0078*/ 	.byte	0x02, 0x4a
	.zero		1
	.zero		1


	//----- nvinfo : EIATTR_EXIT_INSTR_OFFSETS
	.align		4
        /*007c*/ 	.byte	0x04, 0x1c
        /*007e*/ 	.short	(.L_21 - .L_20)


	//   ....[0]....
.L_20:
        /*0080*/ 	.word	0x00001580


	//----- nvinfo : EIATTR_CBANK_PARAM_SIZE
	.align		4
.L_21:
        /*0084*/ 	.byte	0x03, 0x19
        /*0086*/ 	.short	0x0024


	//----- nvinfo : EIATTR_PARAM_CBANK
	.align		4
        /*0088*/ 	.byte	0x04, 0x0a
        /*008a*/ 	.short	(.L_23 - .L_22)
	.align		4
.L_22:
        /*008c*/ 	.word	index@(.nv.constant0._Z14gpu_matrixmultPfS_S_iii)
        /*0090*/ 	.short	0x0380
        /*0092*/ 	.short	0x0024


	//----- nvinfo : EIATTR_SW_WAR
	.align		4
.L_23:
        /*0094*/ 	.byte	0x04, 0x36
        /*0096*/ 	.short	(.L_25 - .L_24)
.L_24:
        /*0098*/ 	.word	0x00000008
.L_25:


//--------------------- .nv.callgraph             --------------------------
	.section	.nv.callgraph,"",@"SHT_CUDA_CALLGRAPH"
	.align	4
	.sectionentsize	8
	.align		4
        /*0000*/ 	.word	0x00000000
	.align		4
        /*0004*/ 	.word	0xffffffff
	.align		4
        /*0008*/ 	.word	0x00000000
	.align		4
        /*000c*/ 	.word	0xfffffffe
	.align		4
        /*0010*/ 	.word	0x00000000
	.align		4
        /*0014*/ 	.word	0xfffffffd
	.align		4
        /*0018*/ 	.word	0x00000000
	.align		4
        /*001c*/ 	.word	0xfffffffc


//--------------------- .text._Z14gpu_matrixmultPfS_S_iii --------------------------
	.section	.text._Z14gpu_matrixmultPfS_S_iii,"ax",@progbits
	.align	128
        .global         _Z14gpu_matrixmultPfS_S_iii
        .type           _Z14gpu_matrixmultPfS_S_iii,@function
        .size           _Z14gpu_matrixmultPfS_S_iii,(.L_x_3 - _Z14gpu_matrixmultPfS_S_iii)
        .other          _Z14gpu_matrixmultPfS_S_iii,@"STO_CUDA_ENTRY STV_DEFAULT"
_Z14gpu_matrixmultPfS_S_iii:
.text._Z14gpu_matrixmultPfS_S_iii:
[----:B------:R-:W-:Y:S01]  /*0000*/  LDC R1, c[0x0][0x37c] ;  /* 0x0000df00ff017b82 */ /* 0x000fe20000000800 */
[----:B------:R-:W0:Y:S07]  /*0010*/  S2R R5, SR_TID.X ;  /* 0x0000000000057919 */ /* 0x000e2e0000002100 */
[----:B------:R-:W1:Y:S01]  /*0020*/  S2UR UR4, SR_CTAID.X ;  /* 0x00000000000479c3 */ /* 0x000e620000002500 */
[----:B------:R-:W2:Y:S01]  /*0030*/  LDCU UR10, c[0x0][0x39c] ;  /* 0x00007380ff0a77ac */ /* 0x000ea20008000800 */
[----:B------:R-:W-:Y:S01]  /*0040*/  HFMA2 R17, -RZ, RZ, 0, 0 ;  /* 0x00000000ff117431 */ /* 0x000fe200000001ff */
[----:B------:R-:W3:Y:S01]  /*0050*/  S2R R3, SR_TID.Y ;  /* 0x0000000000037919 */ /* 0x000ee20000002200 */
[----:B------:R-:W-:Y:S01]  /*0060*/  HFMA2 R21, -RZ, RZ, 0, 0 ;  /* 0x00000000ff157431 */ /* 0x000fe200000001ff */
[----:B------:R-:W-:Y:S01]  /*0070*/  MOV R23, RZ ;  /* 0x000000ff00177202 */ /* 0x000fe20000000f00 */
[----:B------:R-:W4:Y:S01]  /*0080*/  LDCU.64 UR8, c[0x0][0x358] ;  /* 0x00006b00ff0877ac */ /* 0x000f220008000a00 */
[----:B------:R-:W3:Y:S01]  /*0090*/  S2R R2, SR_CTAID.Y ;  /* 0x0000000000027919 */ /* 0x000ee20000002600 */
[----:B------:R-:W1:Y:S01]  /*00a0*/  LDC R0, c[0x0][0x360] ;  /* 0x0000d800ff007b82 */ /* 0x000e620000000800 */
[----:B------:R-:W-:Y:S01]  /*00b0*/  MOV R25, RZ ;  /* 0x000000ff00197202 */ /* 0x000fe20000000f00 */
[----:B------:R-:W3:Y:S01]  /*00c0*/  LDCU UR5, c[0x0][0x364] ;  /* 0x00006c80ff0577ac */ /* 0x000ee20008000800 */
[----:B--2---:R-:W-:Y:S01]  /*00d0*/  UISETP.GE.AND UP0, UPT, UR10, 0x20, UPT ;  /* 0x000000200a00788c */ /* 0x004fe2000bf06270 */
[----:B-1----:R-:W-:-:S05]  /*00e0*/  IMAD R16, R0, UR4, RZ ;  /* 0x0000000400107c24 */ /* 0x002fca000f8e02ff */
[----:B0-----:R-:W-:Y:S01]  /*00f0*/  LEA R16, R16, R5, 0x2 ;  /* 0x0000000510107211 */ /* 0x001fe200078e10ff */
[----:B---3--:R-:W-:Y:S02]  /*0100*/  IMAD R7, R2, UR5, R3 ;  /* 0x0000000502077c24 */ /* 0x008fe4000f8e0203 */
[----:B----4-:R-:W-:Y:S05]  /*0110*/  BRA.U !UP0, `(.L_x_0) ;  /* 0x0000001108dc7547 */ /* 0x010fea000b800000 */
[----:B------:R-:W0:Y:S01]  /*0120*/  S2UR UR7, SR_CgaCtaId ;  /* 0x00000000000779c3 */ /* 0x000e220000008800 */
[----:B------:R-:W1:Y:S01]  /*0130*/  LDCU UR11, c[0x0][0x3a0] ;  /* 0x00007400ff0b77ac */ /* 0x000e620008000800 */
[----:B------:R-:W-:Y:S01]  /*0140*/  IMAD R4, R7, UR10, R5 ;  /* 0x0000000a07047c24 */ /* 0x000fe2000f8e0205 */
[----:B------:R-:W-:Y:S01]  /*0150*/  MOV R17, RZ ;  /* 0x000000ff00117202 */ /* 0x000fe20000000f00 */
[----:B------:R-:W-:Y:S01]  /*0160*/  UMOV UR4, 0x400 ;  /* 0x0000040000047882 */ /* 0x000fe20000000000 */
[----:B------:R-:W-:Y:S02]  /*0170*/  USHF.R.S32.HI UR6, URZ, 0x1f, UR10 ;  /* 0x0000001fff067899 */ /* 0x000fe4000801140a */
[----:B------:R-:W-:Y:S02]  /*0180*/  UIADD3 UR5, UPT, UPT, UR4, 0x1000, URZ ;  /* 0x0000100004057890 */ /* 0x000fe4000fffe0ff */
[----:B------:R-:W-:-:S04]  /*0190*/  ULEA.HI UR6, UR6, UR10, URZ, 0x5 ;  /* 0x0000000a06067291 */ /* 0x000fc8000f8f28ff */
[----:B------:R-:W-:-:S04]  /*01a0*/  USHF.R.S32.HI UR6, URZ, 0x5, UR6 ;  /* 0x00000005ff067899 */ /* 0x000fc80008011406 */
[----:B------:R-:W-:Y:S01]  /*01b0*/  UIADD3 UR6, UPT, UPT, -UR6, URZ, URZ ;  /* 0x000000ff06067290 */ /* 0x000fe2000fffe1ff */
[----:B-1----:R-:W-:Y:S01]  /*01c0*/  IMAD R2, R3, UR11, R16 ;  /* 0x0000000b03027c24 */ /* 0x002fe2000f8e0210 */
[----:B0-----:R-:W-:Y:S02]  /*01d0*/  ULEA UR5, UR7, UR5, 0x18 ;  /* 0x0000000507057291 */ /* 0x001fe4000f8ec0ff */
[----:B------:R-:W-:-:S04]  /*01e0*/  ULEA UR4, UR7, UR4, 0x18 ;  /* 0x0000000407047291 */ /* 0x000fc8000f8ec0ff */
[----:B------:R-:W-:Y:S02]  /*01f0*/  LEA R5, R5, UR5, 0x2 ;  /* 0x0000000505057c11 */ /* 0x000fe4000f8e10ff */
[C---:B------:R-:W-:Y:S02]  /*0200*/  LEA R6, R3.reuse, UR4, 0x7 ;  /* 0x0000000403067c11 */ /* 0x040fe4000f8e38ff */
[----:B------:R-:W-:-:S07]  /*0210*/  LEA R3, R3, R5, 0x7 ;  /* 0x0000000503037211 */ /* 0x000fce00078e38ff */
.L_x_1:
[----:B------:R-:W0:Y:S01]  /*0220*/  LDC.64 R8, c[0x0][0x388] ;  /* 0x0000e200ff087b82 */ /* 0x000e220000000a00 */
[----:B------:R-:W-:-:S07]  /*0230*/  SHF.L.U32 R19, R0, 0x2, RZ ;  /* 0x0000000200137819 */ /* 0x000fce00000006ff */
[----:B------:R-:W1:Y:S01]  /*0240*/  LDC.64 R14, c[0x0][0x380] ;  /* 0x0000e000ff0e7b82 */ /* 0x000e620000000a00 */
[----:B0-----:R-:W-:-:S03]  /*0250*/  IMAD.WIDE R8, R2, 0x4, R8 ;  /* 0x0000000402087825 */ /* 0x001fc600078e0208 */
[----:B------:R-:W-:Y:S02]  /*0260*/  IADD3 R10, P1, PT, R8, R19, RZ ;  /* 0x00000013080a7210 */ /* 0x000fe40007f3e0ff */
[----:B------:R-:W2:Y:S01]  /*0270*/  LDG.E R22, desc[UR8][R8.64] ;  /* 0x0000000808167981 */ /* 0x000ea2000c1e1900 */
[----:B-1----:R-:W-:Y:S01]  /*0280*/  IMAD.WIDE R14, R4, 0x4, R14 ;  /* 0x00000004040e7825 */ /* 0x002fe200078e020e */
[C---:B------:R-:W-:Y:S02]  /*0290*/  IADD3 R12, P0, PT, R19.reuse, R10, RZ ;  /* 0x0000000a130c7210 */ /* 0x040fe40007f1e0ff */
[----:B------:R-:W-:Y:S02]  /*02a0*/  IADD3.X R11, PT, PT, RZ, R9, RZ, P1, !PT ;  /* 0x00000009ff0b7210 */ /* 0x000fe40000ffe4ff */
[----:B------:R-:W-:Y:S01]  /*02b0*/  IADD3 R18, P1, PT, R19, R12, RZ ;  /* 0x0000000c13127210 */ /* 0x000fe20007f3e0ff */
[----:B------:R-:W3:Y:S01]  /*02c0*/  LDG.E R14, desc[UR8][R14.64] ;  /* 0x000000080e0e7981 */ /* 0x000ee2000c1e1900 */
[----:B------:R-:W-:-:S03]  /*02d0*/  IADD3.X R13, PT, PT, RZ, R11, RZ, P0, !PT ;  /* 0x0000000bff0d7210 */ /* 0x000fc600007fe4ff */
[----:B------:R-:W4:Y:S01]  /*02e0*/  LDG.E R24, desc[UR8][R10.64] ;  /* 0x000000080a187981 */ /* 0x000f22000c1e1900 */
[----:B------:R-:W-:-:S03]  /*02f0*/  IADD3.X R19, PT, PT, RZ, R13, RZ, P1, !PT ;  /* 0x0000000dff137210 */ /* 0x000fc60000ffe4ff */
[----:B------:R-:W5:Y:S04]  /*0300*/  LDG.E R26, desc[UR8][R12.64] ;  /* 0x000000080c1a7981 */ /* 0x000f68000c1e1900 */
[----:B------:R-:W5:Y:S01]  /*0310*/  LDG.E R18, desc[UR8][R18.64] ;  /* 0x0000000812127981 */ /* 0x000f62000c1e1900 */
[----:B------:R-:W0:Y:S02]  /*0320*/  S2R R27, SR_TID.X ;  /* 0x00000000001b7919 */ /* 0x000e240000002100 */
[----:B0-----:R-:W-:-:S05]  /*0330*/  LEA R27, R27, R6, 0x2 ;  /* 0x000000061b1b7211 */ /* 0x001fca00078e10ff */
[----:B---3--:R-:W-:Y:S04]  /*0340*/  STS [R27], R14 ;  /* 0x0000000e1b007388 */ /* 0x008fe80000000800 */
[----:B--2---:R-:W-:Y:S04]  /*0350*/  STS [R3], R22 ;  /* 0x0000001603007388 */ /* 0x004fe80000000800 */
[----:B----4-:R-:W-:Y:S04]  /*0360*/  STS [R3+0x1000], R24 ;  /* 0x0010001803007388 */ /* 0x010fe80000000800 */
[----:B-----5:R-:W-:Y:S04]  /*0370*/  STS [R3+0x2000], R26 ;  /* 0x0020001a03007388 */ /* 0x020fe80000000800 */
[----:B------:R-:W-:Y:S01]  /*0380*/  STS [R3+0x3000], R18 ;  /* 0x0030001203007388 */ /* 0x000fe20000000800 */
[----:B------:R-:W-:Y:S06]  /*0390*/  BAR.SYNC.DEFER_BLOCKING 0x0 ;  /* 0x0000000000007b1d */ /* 0x000fec0000010000 */
[----:B------:R-:W-:Y:S04]  /*03a0*/  LDS.128 R8, [R6] ;  /* 0x0000000006087984 */ /* 0x000fe80000000c00 */
[----:B------:R-:W0:Y:S04]  /*03b0*/  LDS R28, [R5+0x1000] ;  /* 0x00100000051c7984 */ /* 0x000e280000000800 */
[----:B------:R-:W1:Y:S04]  /*03c0*/  LDS R20, [R5] ;  /* 0x0000000005147984 */ /* 0x000e680000000800 */
[----:B------:R-:W2:Y:S04]  /*03d0*/  LDS R22, [R5+0x3000] ;  /* 0x0030000005167984 */ /* 0x000ea80000000800 */
[----:B------:R-:W3:Y:S04]  /*03e0*/  LDS R12, [R5+0x2000] ;  /* 0x00200000050c7984 */ /* 0x000ee80000000800 */
[----:B------:R-:W4:Y:S04]  /*03f0*/  LDS R14, [R5+0x3080] ;  /* 0x00308000050e7984 */ /* 0x000f280000000800 */
[----:B------:R-:W-:Y:S04]  /*0400*/  LDS R18, [R5+0x2080] ;  /* 0x0020800005127984 */ /* 0x000fe80000000800 */
[----:B------:R-:W-:Y:S04]  /*0410*/  LDS R15, [R5+0x2100] ;  /* 0x00210000050f7984 */ /* 0x000fe80000000800 */
[----:B------:R-:W5:Y:S04]  /*0420*/  LDS R13, [R5+0x3100] ;  /* 0x00310000050d7984 */ /* 0x000f680000000800 */
[----:B------:R-:W5:Y:S04]  /*0430*/  LDS R27, [R5+0x1080] ;  /* 0x00108000051b7984 */ /* 0x000f680000000800 */
[----:B------:R-:W-:Y:S01]  /*0440*/  LDS R19, [R5+0x100] ;  /* 0x0001000005137984 */ /* 0x000fe20000000800 */
[----:B0-----:R-:W-:-:S03]  /*0450*/  FFMA R28, R8, R28, R23 ;  /* 0x0000001c081c7223 */ /* 0x001fc60000000017 */
[----:B------:R-:W-:Y:S04]  /*0460*/  LDS R29, [R5+0x3180] ;  /* 0x00318000051d7984 */ /* 0x000fe80000000800 */
[----:B------:R-:W0:Y:S01]  /*0470*/  LDS R23, [R5+0x80] ;  /* 0x0000800005177984 */ /* 0x000e220000000800 */
[----:B-1----:R-:W-:-:S03]  /*0480*/  FFMA R20, R8, R20, R17 ;  /* 0x0000001408147223 */ /* 0x002fc60000000011 */
[----:B------:R-:W1:Y:S01]  /*0490*/  LDS R17, [R5+0x1100] ;  /* 0x0011000005117984 */ /* 0x000e620000000800 */
[C---:B--2---:R-:W-:Y:S01]  /*04a0*/  FFMA R25, R8.reuse, R22, R25 ;  /* 0x0000001608197223 */ /* 0x044fe20000000019 */
[----:B---3--:R-:W-:Y:S02]  /*04b0*/  FFMA R21, R8, R12, R21 ;  /* 0x0000000c08157223 */ /* 0x008fe40000000015 */
[----:B------:R-:W-:Y:S01]  /*04c0*/  LDS R26, [R5+0x300] ;  /* 0x00030000051a7984 */ /* 0x000fe20000000800 */
[----:B----4-:R-:W-:-:S03]  /*04d0*/  FFMA R14, R14, R9, R25 ;  /* 0x000000090e0e7223 */ /* 0x010fc60000000019 */
[----:B------:R-:W2:Y:S01]  /*04e0*/  LDS R25, [R5+0x1180] ;  /* 0x0011800005197984 */ /* 0x000ea20000000800 */
[-C--:B-----5:R-:W-:Y:S01]  /*04f0*/  FFMA R22, R13, R10.reuse, R14 ;  /* 0x0000000a0d167223 */ /* 0x0a0fe2000000000e */
[-C--:B------:R-:W-:Y:S02]  /*0500*/  FFMA R28, R27, R9.reuse, R28 ;  /* 0x000000091b1c7223 */ /* 0x080fe4000000001c */
[----:B------:R-:W3:Y:S01]  /*0510*/  LDS R27, [R5+0x2180] ;  /* 0x00218000051b7984 */ /* 0x000ee20000000800 */
[-C--:B0-----:R-:W-:Y:S01]  /*0520*/  FFMA R8, R23, R9.reuse, R20 ;  /* 0x0000000917087223 */ /* 0x081fe20000000014 */
[----:B------:R-:W-:Y:S02]  /*0530*/  FFMA R20, R18, R9, R21 ;  /* 0x0000000912147223 */ /* 0x000fe40000000015 */
[----:B------:R-:W0:Y:S02]  /*0540*/  LDS R23, [R5+0x180] ;  /* 0x0001800005177984 */ /* 0x000e240000000800 */
[----:B------:R-:W-:-:S02]  /*0550*/  FFMA R20, R15, R10, R20 ;  /* 0x0000000a0f147223 */ /* 0x000fc40000000014 */
[----:B------:R-:W-:Y:S01]  /*0560*/  LDS R21, [R5+0x200] ;  /* 0x0002000005157984 */ /* 0x000fe20000000800 */
[----:B------:R-:W-:-:S03]  /*0570*/  FFMA R8, R19, R10, R8 ;  /* 0x0000000a13087223 */ /* 0x000fc60000000008 */
[----:B------:R-:W4:Y:S01]  /*0580*/  LDS.128 R12, [R6+0x10] ;  /* 0x00001000060c7984 */ /* 0x000f220000000c00 */
[----:B-1----:R-:W-:-:S03]  /*0590*/  FFMA R18, R17, R10, R28 ;  /* 0x0000000a11127223 */ /* 0x002fc6000000001c */
[----:B------:R-:W1:Y:S04]  /*05a0*/  LDS R19, [R5+0x1200] ;  /* 0x0012000005137984 */ /* 0x000e680000000800 */
[----:B------:R-:W5:Y:S04]  /*05b0*/  LDS R9, [R5+0x3200] ;  /* 0x0032000005097984 */ /* 0x000f680000000800 */
[----:B------:R-:W5:Y:S04]  /*05c0*/  LDS R17, [R5+0x2200] ;  /* 0x0022000005117984 */ /* 0x000f680000000800 */
[----:B------:R-:W5:Y:S01]  /*05d0*/  LDS R10, [R5+0x280] ;  /* 0x00028000050a7984 */ /* 0x000f620000000800 */
[-C--:B--2---:R-:W-:Y:S01]  /*05e0*/  FFMA R18, R25, R11.reuse, R18 ;  /* 0x0000000b19127223 */ /* 0x084fe20000000012 */
[----:B------:R-:W-:-:S02]  /*05f0*/  FFMA R22, R29, R11, R22 ;  /* 0x0000000b1d167223 */ /* 0x000fc40000000016 */
[----:B------:R-:W2:Y:S01]  /*0600*/  LDS R25, [R5+0x3280] ;  /* 0x0032800005197984 */ /* 0x000ea20000000800 */
[----:B---3--:R-:W-:-:S03]  /*0610*/  FFMA R20, R27, R11, R20 ;  /* 0x0000000b1b147223 */ /* 0x008fc60000000014 */
[----:B------:R-:W-:Y:S01]  /*0620*/  LDS R28, [R5+0x3400] ;  /* 0x00340000051c7984 */ /* 0x000fe20000000800 */
[----:B0-----:R-:W-:-:S03]  /*0630*/  FFMA R23, R23, R11, R8 ;  /* 0x0000000b17177223 */ /* 0x001fc60000000008 */
[----:B------:R-:W-:Y:S04]  /*0640*/  LDS R11, [R5+0x2300] ;  /* 0x00230000050b7984 */ /* 0x000fe80000000800 */
[----:B------:R-:W-:Y:S01]  /*0650*/  LDS R8, [R5+0x3380] ;  /* 0x0033800005087984 */ /* 0x000fe20000000800 */
[----:B----4-:R-:W-:-:S03]  /*0660*/  FFMA R21, R12, R21, R23 ;  /* 0x000000150c157223 */ /* 0x010fc60000000017 */
[----:B------:R-:W0:Y:S01]  /*0670*/  LDS R23, [R5+0x2280] ;  /* 0x0022800005177984 */ /* 0x000e220000000800 */
[----:B-1----:R-:W-:-:S03]  /*0680*/  FFMA R18, R12, R19, R18 ;  /* 0x000000130c127223 */ /* 0x002fc60000000012 */
[----:B------:R-:W1:Y:S01]  /*0690*/  LDS R19, [R5+0x1280] ;  /* 0x0012800005137984 */ /* 0x000e620000000800 */
[----:B-----5:R-:W-:-:S03]  /*06a0*/  FFMA R24, R12, R9, R22 ;  /* 0x000000090c187223 */ /* 0x020fc60000000016 */
[----:B------:R-:W3:Y:S01]  /*06b0*/  LDS R9, [R5+0x3300] ;  /* 0x0033000005097984 */ /* 0x000ee20000000800 */
[----:B------:R-:W-:-:S03]  /*06c0*/  FFMA R20, R12, R17, R20 ;  /* 0x000000110c147223 */ /* 0x000fc60000000014 */
[----:B------:R-:W4:Y:S01]  /*06d0*/  LDS R17, [R5+0x1300] ;  /* 0x0013000005117984 */ /* 0x000f220000000800 */
[----:B------:R-:W-:-:S03]  /*06e0*/  FFMA R21, R10, R13, R21 ;  /* 0x0000000d0a157223 */ /* 0x000fc60000000015 */
[----:B------:R-:W5:Y:S04]  /*06f0*/  LDS R22, [R5+0x380] ;  /* 0x0003800005167984 */ /* 0x000f680000000800 */
[----:B------:R-:W5:Y:S04]  /*0700*/  LDS R10, [R5+0x2380] ;  /* 0x00238000050a7984 */ /* 0x000f680000000800 */
[----:B------:R-:W5:Y:S01]  /*0710*/  LDS R12, [R5+0x1380] ;  /* 0x00138000050c7984 */ /* 0x000f620000000800 */
[----:B--2---:R-:W-:Y:S01]  /*0720*/  FFMA R24, R25, R13, R24 ;  /* 0x0000000d19187223 */ /* 0x004fe20000000018 */
[----:B------:R-:W-:-:S02]  /*0730*/  FFMA R21, R26, R14, R21 ;  /* 0x0000000e1a157223 */ /* 0x000fc40000000015 */
[----:B------:R-:W-:Y:S04]  /*0740*/  LDS R26, [R5+0x2400] ;  /* 0x00240000051a7984 */ /* 0x000fe80000000800 */
[----:B------:R-:W-:Y:S01]  /*0750*/  LDS R25, [R5+0x1580] ;  /* 0x0015800005197984 */ /* 0x000fe20000000800 */
[-C--:B0-----:R-:W-:Y:S01]  /*0760*/  FFMA R20, R23, R13.reuse, R20 ;  /* 0x0000000d17147223 */ /* 0x081fe20000000014 */
[----:B-1----:R-:W-:-:S03]  /*0770*/  FFMA R18, R19, R13, R18 ;  /* 0x0000000d13127223 */ /* 0x002fc60000000012 */
[-C--:B------:R-:W-:Y:S01]  /*0780*/  FFMA R11, R11, R14.reuse, R20 ;  /* 0x0000000e0b0b7223 */ /* 0x080fe20000000014 */
[----:B------:R-:W-:Y:S01]  /*0790*/  LDS R13, [R5+0x1500] ;  /* 0x00150000050d7984 */ /* 0x000fe20000000800 */
[----:B---3--:R-:W-:-:S03]  /*07a0*/  FFMA R9, R9, R14, R24 ;  /* 0x0000000e09097223 */ /* 0x008fc60000000018 */
[----:B------:R-:W-:Y:S01]  /*07b0*/  LDS R24, [R5+0x1400] ;  /* 0x0014000005187984 */ /* 0x000fe20000000800 */
[----:B----4-:R-:W-:Y:S01]  /*07c0*/  FFMA R19, R17, R14, R18 ;  /* 0x0000000e11137223 */ /* 0x010fe20000000012 */
[-C--:B------:R-:W-:Y:S02]  /*07d0*/  FFMA R23, R8, R15.reuse, R9 ;  /* 0x0000000f08177223 */ /* 0x080fe40000000009 */
[----:B------:R-:W-:Y:S01]  /*07e0*/  LDS R20, [R5+0x480] ;  /* 0x0004800005147984 */ /* 0x000fe20000000800 */
[----:B-----5:R-:W-:-:S03]  /*07f0*/  FFMA R17, R22, R15, R21 ;  /* 0x0000000f16117223 */ /* 0x020fc60000000015 */
[----:B------:R-:W-:Y:S01]  /*0800*/  LDS R22, [R5+0x400] ;  /* 0x0004000005167984 */ /* 0x000fe20000000800 */
[----:B------:R-:W-:-:S03]  /*0810*/  FFMA R21, R10, R15, R11 ;  /* 0x0000000f0a157223 */ /* 0x000fc6000000000b */
[----:B------:R-:W0:Y:S01]  /*0820*/  LDS.128 R8, [R6+0x20] ;  /* 0x0000200006087984 */ /* 0x000e220000000c00 */
[----:B------:R-:W-:-:S03]  /*0830*/  FFMA R19, R12, R15, R19 ;  /* 0x0000000f0c137223 */ /* 0x000fc60000000013 */
[----:B------:R-:W1:Y:S04]  /*0840*/  LDS R18, [R5+0x1480] ;  /* 0x0014800005127984 */ /* 0x000e680000000800 */
[----:B------:R-:W2:Y:S04]  /*0850*/  LDS R14, [R5+0x2480] ;  /* 0x00248000050e7984 */ /* 0x000ea80000000800 */
[----:B------:R-:W3:Y:S04]  /*0860*/  LDS R12, [R5+0x3480] ;  /* 0x00348000050c7984 */ /* 0x000ee80000000800 */
[----:B------:R-:W4:Y:S01]  /*0870*/  LDS R15, [R5+0x500] ;  /* 0x00050000050f7984 */ /* 0x000f220000000800 */
[C---:B0-----:R-:W-:Y:S01]  /*0880*/  FFMA R17, R8.reuse, R22, R17 ;  /* 0x0000001608117223 */ /* 0x041fe20000000011 */
[C---:B------:R-:W-:Y:S01]  /*0890*/  FFMA R19, R8.reuse, R24, R19 ;  /* 0x0000001808137223 */ /* 0x040fe20000000013 */
[C---:B------:R-:W-:Y:S01]  /*08a0*/  FFMA R21, R8.reuse, R26, R21 ;  /* 0x0000001a08157223 */ /* 0x040fe20000000015 */
[----:B------:R-:W-:Y:S01]  /*08b0*/  FFMA R23, R8, R28, R23 ;  /* 0x0000001c08177223 */ /* 0x000fe20000000017 */
[-C--:B------:R-:W-:Y:S01]  /*08c0*/  FFMA R20, R20, R9.reuse, R17 ;  /* 0x0000000914147223 */ /* 0x080fe20000000011 */
[-C--:B-1----:R-:W-:Y:S01]  /*08d0*/  FFMA R18, R18, R9.reuse, R19 ;  /* 0x0000000912127223 */ /* 0x082fe20000000013 */
[----:B------:R-:W0:Y:S01]  /*08e0*/  LDS R24, [R5+0x2500] ;  /* 0x0025000005187984 */ /* 0x000e220000000800 */
[----:B--2---:R-:W-:-:S03]  /*08f0*/  FFMA R17, R14, R9, R21 ;  /* 0x000000090e117223 */ /* 0x004fc60000000015 */
[----:B------:R-:W1:Y:S01]  /*0900*/  LDS R26, [R5+0x3500] ;  /* 0x00350000051a7984 */ /* 0x000e620000000800 */
[----:B---3--:R-:W-:-:S03]  /*0910*/  FFMA R9, R12, R9, R23 ;  /* 0x000000090c097223 */ /* 0x008fc60000000017 */
[----:B------:R-:W2:Y:S01]  /*0920*/  LDS R23, [R5+0x580] ;  /* 0x0005800005177984 */ /* 0x000ea20000000800 */
[----:B------:R-:W-:-:S03]  /*0930*/  FFMA R22, R13, R10, R18 ;  /* 0x0000000a0d167223 */ /* 0x000fc60000000012 */
[----:B------:R-:W3:Y:S01]  /*0940*/  LDS R8, [R5+0x3580] ;  /* 0x0035800005087984 */ /* 0x000ee20000000800 */
[----:B----4-:R-:W-:-:S03]  /*0950*/  FFMA R20, R15, R10, R20 ;  /* 0x0000000a0f147223 */ /* 0x010fc60000000014 */
[----:B------:R-:W4:Y:S04]  /*0960*/  LDS R18, [R5+0x2580] ;  /* 0x0025800005127984 */ /* 0x000f280000000800 */
[----:B------:R-:W-:Y:S04]  /*0970*/  LDS R21, [R5+0x600] ;  /* 0x0006000005157984 */ /* 0x000fe80000000800 */
[----:B------:R-:W5:Y:S04]  /*0980*/  LDS.128 R12, [R6+0x30] ;  /* 0x00003000060c7984 */ /* 0x000f680000000c00 */
[----:B------:R-:W5:Y:S01]  /*0990*/  LDS R19, [R5+0x1600] ;  /* 0x0016000005137984 */ /* 0x000f620000000800 */
[----:B------:R-:W-:-:S03]  /*09a0*/  FFMA R22, R25, R11, R22 ;  /* 0x0000000b19167223 */ /* 0x000fc60000000016 */
[----:B------:R-:W5:Y:S01]  /*09b0*/  LDS R25, [R5+0x680] ;  /* 0x0006800005197984 */ /* 0x000f620000000800 */
[----:B0-----:R-:W-:-:S03]  /*09c0*/  FFMA R27, R24, R10, R17 ;  /* 0x0000000a181b7223 */ /* 0x001fc60000000011 */
[----:B------:R-:W0:Y:S01]  /*09d0*/  LDS R24, [R5+0x3600] ;  /* 0x0036000005187984 */ /* 0x000e220000000800 */
[----:B-1----:R-:W-:-:S03]  /*09e0*/  FFMA R29, R26, R10, R9 ;  /* 0x0000000a1a1d7223 */ /* 0x002fc60000000009 */
[----:B------:R-:W-:Y:S01]  /*09f0*/  LDS R10, [R5+0x2680] ;  /* 0x00268000050a7984 */ /* 0x000fe20000000800 */
[----:B--2---:R-:W-:-:S03]  /*0a00*/  FFMA R17, R23, R11, R20 ;  /* 0x0000000b17117223 */ /* 0x004fc60000000014 */
[----:B------:R-:W1:Y:S01]  /*0a10*/  LDS R20, [R5+0x2600] ;  /* 0x0026000005147984 */ /* 0x000e620000000800 */
[----:B---3--:R-:W-:-:S03]  /*0a20*/  FFMA R23, R8, R11, R29 ;  /* 0x0000000b08177223 */ /* 0x008fc6000000001d */
[----:B------:R-:W2:Y:S01]  /*0a30*/  LDS R8, [R5+0x3680] ;  /* 0x0036800005087984 */ /* 0x000ea20000000800 */
[----:B----4-:R-:W-:-:S03]  /*0a40*/  FFMA R9, R18, R11, R27 ;  /* 0x0000000b12097223 */ /* 0x010fc6000000001b */
[----:B------:R-:W3:Y:S04]  /*0a50*/  LDS R27, [R5+0x1680] ;  /* 0x00168000051b7984 */ /* 0x000ee80000000800 */
[----:B------:R-:W4:Y:S01]  /*0a60*/  LDS R11, [R5+0x3700] ;  /* 0x00370000050b7984 */ /* 0x000f220000000800 */
[----:B-----5:R-:W-:-:S03]  /*0a70*/  FFMA R18, R12, R21, R17 ;  /* 0x000000150c127223 */ /* 0x020fc60000000011 */
[----:B------:R-:W5:Y:S01]  /*0a80*/  LDS R21, [R5+0x700] ;  /* 0x0007000005157984 */ /* 0x000f620000000800 */
[----:B------:R-:W-:-:S03]  /*0a90*/  FFMA R22, R12, R19, R22 ;  /* 0x000000130c167223 */ /* 0x000fc60000000016 */
[----:B------:R-:W5:Y:S04]  /*0aa0*/  LDS R19, [R5+0x1700] ;  /* 0x0017000005137984 */ /* 0x000f680000000800 */
[----:B------:R-:W5:Y:S01]  /*0ab0*/  LDS R17, [R5+0x2700] ;  /* 0x0027000005117984 */ /* 0x000f620000000800 */
[----:B------:R-:W-:-:S03]  /*0ac0*/  FFMA R18, R25, R13, R18 ;  /* 0x0000000d19127223 */ /* 0x000fc60000000012 */
[----:B------:R-:W5:Y:S01]  /*0ad0*/  LDS R25, [R5+0x1780] ;  /* 0x0017800005197984 */ /* 0x000f620000000800 */
[----:B0-----:R-:W-:-:S03]  /*0ae0*/  FFMA R23, R12, R24, R23 ;  /* 0x000000180c177223 */ /* 0x001fc60000000017 */
[----:B------:R-:W-:Y:S04]  /*0af0*/  LDS R29, [R5+0x3780] ;  /* 0x00378000051d7984 */ /* 0x000fe80000000800 */
[----:B------:R-:W-:Y:S01]  /*0b00*/  LDS R26, [R5+0x3880] ;  /* 0x00388000051a7984 */ /* 0x000fe20000000800 */
[----:B-1----:R-:W-:-:S03]  /*0b10*/  FFMA R9, R12, R20, R9 ;  /* 0x000000140c097223 */ /* 0x002fc60000000009 */
[----:B------:R-:W-:Y:S01]  /*0b20*/  LDS R12, [R5+0x880] ;  /* 0x00088000050c7984 */ /* 0x000fe20000000800 */
[-C--:B------:R-:W-:Y:S01]  /*0b30*/  FFMA R10, R10, R13.reuse, R9 ;  /* 0x0000000d0a0a7223 */ /* 0x080fe20000000009 */
[-C--:B--2---:R-:W-:Y:S02]  /*0b40*/  FFMA R8, R8, R13.reuse, R23 ;  /* 0x0000000d08087223 */ /* 0x084fe40000000017 */
[----:B------:R-:W0:Y:S01]  /*0b50*/  LDS R23, [R5+0x780] ;  /* 0x0007800005177984 */ /* 0x000e220000000800 */
[----:B---3--:R-:W-:-:S03]  /*0b60*/  FFMA R20, R27, R13, R22 ;  /* 0x0000000d1b147223 */ /* 0x008fc60000000016 */
[----:B------:R-:W1:Y:S01]  /*0b70*/  LDS R27, [R5+0x2780] ;  /* 0x00278000051b7984 */ /* 0x000e620000000800 */
[----:B----4-:R-:W-:-:S03]  /*0b80*/  FFMA R24, R11, R14, R8 ;  /* 0x0000000e0b187223 */ /* 0x010fc60000000008 */
[----:B------:R-:W-:Y:S01]  /*0b90*/  LDS R13, [R5+0x3800] ;  /* 0x00380000050d7984 */ /* 0x000fe20000000800 */
[----:B-----5:R-:W-:-:S03]  /*0ba0*/  FFMA R18, R21, R14, R18 ;  /* 0x0000000e15127223 */ /* 0x020fc60000000012 */
[----:B------:R-:W-:Y:S01]  /*0bb0*/  LDS R21, [R5+0x800] ;  /* 0x0008000005157984 */ /* 0x000fe20000000800 */
[----:B------:R-:W-:-:S03]  /*0bc0*/  FFMA R20, R19, R14, R20 ;  /* 0x0000000e13147223 */ /* 0x000fc60000000014 */
[----:B------:R-:W-:Y:S01]  /*0bd0*/  LDS R19, [R5+0x1800] ;  /* 0x0018000005137984 */ /* 0x000fe20000000800 */
[----:B------:R-:W-:-:S03]  /*0be0*/  FFMA R22, R17, R14, R10 ;  /* 0x0000000e11167223 */ /* 0x000fc6000000000a */
[----:B------:R-:W2:Y:S04]  /*0bf0*/  LDS.128 R8, [R6+0x40] ;  /* 0x0000400006087984 */ /* 0x000ea80000000c00 */
[----:B------:R-:W3:Y:S01]  /*0c00*/  LDS R17, [R5+0x2800] ;  /* 0x0028000005117984 */ /* 0x000ee20000000800 */
[----:B------:R-:W-:-:S03]  /*0c10*/  FFMA R14, R25, R15, R20 ;  /* 0x0000000f190e7223 */ /* 0x000fc60000000014 */
[----:B------:R-:W4:Y:S04]  /*0c20*/  LDS R25, [R5+0x1880] ;  /* 0x0018800005197984 */ /* 0x000f280000000800 */
[----:B------:R-:W-:Y:S01]  /*0c30*/  LDS R20, [R5+0x980] ;  /* 0x0009800005147984 */ /* 0x000fe20000000800 */
[-C--:B0-----:R-:W-:Y:S01]  /*0c40*/  FFMA R23, R23, R15.reuse, R18 ;  /* 0x0000000f17177223 */ /* 0x081fe20000000012 */
[-C--:B------:R-:W-:Y:S01]  /*0c50*/  FFMA R18, R29, R15.reuse, R24 ;  /* 0x0000000f1d127223 */ /* 0x080fe20000000018 */
[----:B-1----:R-:W-:Y:S02]  /*0c60*/  FFMA R22, R27, R15, R22 ;  /* 0x0000000f1b167223 */ /* 0x002fe40000000016 */
[----:B------:R-:W0:Y:S01]  /*0c70*/  LDS R27, [R5+0x2880] ;  /* 0x00288000051b7984 */ /* 0x000e220000000800 */
[C---:B--2---:R-:W-:Y:S01]  /*0c80*/  FFMA R15, R8.reuse, R21, R23 ;  /* 0x00000015080f7223 */ /* 0x044fe20000000017 */
[----:B------:R-:W-:-:S02]  /*0c90*/  FFMA R14, R8, R19, R14 ;  /* 0x00000013080e7223 */ /* 0x000fc4000000000e */
[----:B------:R-:W1:Y:S04]  /*0ca0*/  LDS R21, [R5+0x900] ;  /* 0x0009000005157984 */ /* 0x000e680000000800 */
[----:B------:R-:W2:Y:S01]  /*0cb0*/  LDS R19, [R5+0x1900] ;  /* 0x0019000005137984 */ /* 0x000ea20000000800 */
[C---:B---3--:R-:W-:Y:S01]  /*0cc0*/  FFMA R24, R8.reuse, R17, R22 ;  /* 0x0000001108187223 */ /* 0x048fe20000000016 */
[----:B------:R-:W-:Y:S02]  /*0cd0*/  FFMA R23, R8, R13, R18 ;  /* 0x0000000d08177223 */ /* 0x000fe40000000012 */
[----:B------:R-:W3:Y:S04]  /*0ce0*/  LDS R13, [R5+0x2900] ;  /* 0x00290000050d7984 */ /* 0x000ee80000000800 */
[----:B------:R-:W5:Y:S04]  /*0cf0*/  LDS R22, [R5+0x1980] ;  /* 0x0019800005167984 */ /* 0x000f680000000800 */
[----:B------:R-:W5:Y:S04]  /*0d00*/  LDS R17, [R5+0x3900] ;  /* 0x0039000005117984 */ /* 0x000f680000000800 */
[----:B------:R-:W5:Y:S01]  /*0d10*/  LDS R8, [R5+0x2980] ;  /* 0x0029800005087984 */ /* 0x000f620000000800 */
[-C--:B------:R-:W-:Y:S01]  /*0d20*/  FFMA R12, R12, R9.reuse, R15 ;  /* 0x000000090c0c7223 */ /* 0x080fe2000000000f */
[-C--:B----4-:R-:W-:Y:S01]  /*0d30*/  FFMA R14, R25, R9.reuse, R14 ;  /* 0x00000009190e7223 */ /* 0x090fe2000000000e */
[-C--:B0-----:R-:W-:Y:S01]  /*0d40*/  FFMA R24, R27, R9.reuse, R24 ;  /* 0x000000091b187223 */ /* 0x081fe20000000018 */
[----:B------:R-:W-:Y:S01]  /*0d50*/  FFMA R26, R26, R9, R23 ;  /* 0x000000091a1a7223 */ /* 0x000fe20000000017 */
[----:B------:R-:W0:Y:S04]  /*0d60*/  LDS R18, [R5+0x3980] ;  /* 0x0039800005127984 */ /* 0x000e280000000800 */
[----:B------:R-:W-:Y:S04]  /*0d70*/  LDS R23, [R5+0x2a00] ;  /* 0x002a000005177984 */ /* 0x000fe80000000800 */
[----:B------:R-:W-:Y:S01]  /*0d80*/  LDS R25, [R5+0x3a00] ;  /* 0x003a000005197984 */ /* 0x000fe20000000800 */
[-C--:B-1----:R-:W-:Y:S01]  /*0d90*/  FFMA R21, R21, R10.reuse, R12 ;  /* 0x0000000a15157223 */ /* 0x082fe2000000000c */
[----:B--2---:R-:W-:-:S03]  /*0da0*/  FFMA R15, R19, R10, R14 ;  /* 0x0000000a130f7223 */ /* 0x004fc6000000000e */
[----:B------:R-:W-:Y:S02]  /*0db0*/  FFMA R19, R20, R11, R21 ;  /* 0x0000000b14137223 */ /* 0x000fe40000000015 */
[----:B------:R-:W-:Y:S01]  /*0dc0*/  LDS R21, [R5+0x1a00] ;  /* 0x001a000005157984 */ /* 0x000fe20000000800 */
[----:B---3--:R-:W-:-:S03]  /*0dd0*/  FFMA R9, R13, R10, R24 ;  /* 0x0000000a0d097223 */ /* 0x008fc60000000018 */
[----:B------:R-:W-:Y:S01]  /*0de0*/  LDS R20, [R5+0xa00] ;  /* 0x000a000005147984 */ /* 0x000fe20000000800 */
[----:B-----5:R-:W-:-:S03]  /*0df0*/  FFMA R22, R22, R11, R15 ;  /* 0x0000000b16167223 */ /* 0x020fc6000000000f */
[----:B------:R-:W1:Y:S01]  /*0e00*/  LDS.128 R12, [R6+0x50] ;  /* 0x00005000060c7984 */ /* 0x000e620000000c00 */
[----:B------:R-:W-:-:S03]  /*0e10*/  FFMA R17, R17, R10, R26 ;  /* 0x0000000a11117223 */ /* 0x000fc6000000001a */
[----:B------:R-:W2:Y:S04]  /*0e20*/  LDS R24, [R5+0x1a80] ;  /* 0x001a800005187984 */ /* 0x000ea80000000800 */
[----:B------:R-:W3:Y:S04]  /*0e30*/  LDS R10, [R5+0x2a80] ;  /* 0x002a8000050a7984 */ /* 0x000ee80000000800 */
[----:B------:R-:W4:Y:S01]  /*0e40*/  LDS R26, [R5+0xa80] ;  /* 0x000a8000051a7984 */ /* 0x000f220000000800 */
[----:B------:R-:W-:-:S03]  /*0e50*/  FFMA R28, R8, R11, R9 ;  /* 0x0000000b081c7223 */ /* 0x000fc60000000009 */
[----:B------:R-:W5:Y:S04]  /*0e60*/  LDS R8, [R5+0x3a80] ;  /* 0x003a800005087984 */ /* 0x000f680000000800 */
[----:B------:R-:W5:Y:S01]  /*0e70*/  LDS R9, [R5+0xb00] ;  /* 0x000b000005097984 */ /* 0x000f620000000800 */
[----:B0-----:R-:W-:-:S03]  /*0e80*/  FFMA R18, R18, R11, R17 ;  /* 0x0000000b12127223 */ /* 0x001fc60000000011 */
[----:B------:R-:W0:Y:S01]  /*0e90*/  LDS R17, [R5+0x1b00] ;  /* 0x001b000005117984 */ /* 0x000e220000000800 */
[C---:B-1----:R-:W-:Y:S01]  /*0ea0*/  FFMA R21, R12.reuse, R21, R22 ;  /* 0x000000150c157223 */ /* 0x042fe20000000016 */
[C---:B------:R-:W-:Y:S01]  /*0eb0*/  FFMA R23, R12.reuse, R23, R28 ;  /* 0x000000170c177223 */ /* 0x040fe2000000001c */
[C---:B------:R-:W-:Y:S01]  /*0ec0*/  FFMA R19, R12.reuse, R20, R19 ;  /* 0x000000140c137223 */ /* 0x040fe20000000013 */
[----:B------:R-:W-:Y:S01]  /*0ed0*/  FFMA R25, R12, R25, R18 ;  /* 0x000000190c197223 */ /* 0x000fe20000000012 */
[-C--:B--2---:R-:W-:Y:S01]  /*0ee0*/  FFMA R24, R24, R13.reuse, R21 ;  /* 0x0000000d18187223 */ /* 0x084fe20000000015 */
[----:B------:R-:W1:Y:S01]  /*0ef0*/  LDS R20, [R5+0x2b00] ;  /* 0x002b000005147984 */ /* 0x000e620000000800 */
[----:B---3--:R-:W-:-:S03]  /*0f00*/  FFMA R21, R10, R13, R23 ;  /* 0x0000000d0a157223 */ /* 0x008fc60000000017 */
[----:B------:R-:W-:Y:S01]  /*0f10*/  LDS R18, [R5+0x2b80] ;  /* 0x002b800005127984 */ /* 0x000fe20000000800 */
[----:B----4-:R-:W-:-:S03]  /*0f20*/  FFMA R19, R26, R13, R19 ;  /* 0x0000000d1a137223 */ /* 0x010fc60000000013 */
[----:B------:R-:W2:Y:S04]  /*0f30*/  LDS R23, [R5+0x3b00] ;  /* 0x003b000005177984 */ /* 0x000ea80000000800 */
[----:B------:R-:W3:Y:S01]  /*0f40*/  LDS R26, [R5+0x1b80] ;  /* 0x001b8000051a7984 */ /* 0x000ee20000000800 */
[----:B-----5:R-:W-:-:S03]  /*0f50*/  FFMA R28, R8, R13, R25 ;  /* 0x0000000d081c7223 */ /* 0x020fc60000000019 */
[----:B------:R-:W4:Y:S04]  /*0f60*/  LDS R22, [R5+0xb80] ;  /* 0x000b800005167984 */ /* 0x000f280000000800 */
[----:B------:R-:W5:Y:S01]  /*0f70*/  LDS R12, [R5+0x3b80] ;  /* 0x003b8000050c7984 */ /* 0x000f620000000800 */
[----:B------:R-:W-:-:S03]  /*0f80*/  FFMA R25, R9, R14, R19 ;  /* 0x0000000e09197223 */ /* 0x000fc60000000013 */
[----:B------:R-:W-:Y:S04]  /*0f90*/  LDS R19, [R5+0xc00] ;  /* 0x000c000005137984 */ /* 0x000fe80000000800 */
[----:B------:R-:W5:Y:S01]  /*0fa0*/  LDS.128 R8, [R6+0x60] ;  /* 0x0000600006087984 */ /* 0x000f620000000c00 */
[----:B0-----:R-:W-:-:S03]  /*0fb0*/  FFMA R17, R17, R14, R24 ;  /* 0x0000000e11117223 */ /* 0x001fc60000000018 */
[----:B------:R-:W0:Y:S04]  /*0fc0*/  LDS R13, [R5+0x1c00] ;  /* 0x001c0000050d7984 */ /* 0x000e280000000800 */
[----:B------:R-:W0:Y:S01]  /*0fd0*/  LDS R24, [R5+0x1c80] ;  /* 0x001c800005187984 */ /* 0x000e220000000800 */
[----:B-1----:R-:W-:-:S03]  /*0fe0*/  FFMA R27, R20, R14, R21 ;  /* 0x0000000e141b7223 */ /* 0x002fc60000000015 */
[----:B------:R-:W-:Y:S01]  /*0ff0*/  LDS R20, [R5+0x3c80] ;  /* 0x003c800005147984 */ /* 0x000fe20000000800 */
[----:B--2---:R-:W-:-:S03]  /*1000*/  FFMA R23, R23, R14, R28 ;  /* 0x0000000e17177223 */ /* 0x004fc6000000001c */
[----:B------:R-:W1:Y:S01]  /*1010*/  LDS R14, [R5+0x3c00] ;  /* 0x003c0000050e7984 */ /* 0x000e620000000800 */
[-C--:B---3--:R-:W-:Y:S01]  /*1020*/  FFMA R21, R26, R15.reuse, R17 ;  /* 0x0000000f1a157223 */ /* 0x088fe20000000011 */
[-C--:B------:R-:W-:Y:S02]  /*1030*/  FFMA R17, R18, R15.reuse, R27 ;  /* 0x0000000f12117223 */ /* 0x080fe4000000001b */
[----:B------:R-:W-:Y:S01]  /*1040*/  LDS R18, [R5+0xc80] ;  /* 0x000c800005127984 */ /* 0x000fe20000000800 */
[----:B----4-:R-:W-:-:S03]  /*1050*/  FFMA R25, R22, R15, R25 ;  /* 0x0000000f16197223 */ /* 0x010fc60000000019 */
[----:B------:R-:W-:Y:S01]  /*1060*/  LDS R22, [R5+0x2c80] ;  /* 0x002c800005167984 */ /* 0x000fe20000000800 */
[----:B-----5:R-:W-:-:S03]  /*1070*/  FFMA R27, R12, R15, R23 ;  /* 0x0000000f0c1b7223 */ /* 0x020fc60000000017 */
[----:B------:R-:W2:Y:S04]  /*1080*/  LDS R12, [R5+0x2c00] ;  /* 0x002c0000050c7984 */ /* 0x000ea80000000800 */
[----:B------:R-:W-:Y:S01]  /*1090*/  LDS R23, [R5+0x1d00] ;  /* 0x001d000005177984 */ /* 0x000fe20000000800 */
[----:B------:R-:W-:-:S03]  /*10a0*/  FFMA R29, R8, R19, R25 ;  /* 0x00000013081d7223 */ /* 0x000fc60000000019 */
[----:B------:R-:W3:Y:S04]  /*10b0*/  LDS R25, [R5+0xd00] ;  /* 0x000d000005197984 */ /* 0x000ee80000000800 */
[----:B------:R-:W4:Y:S04]  /*10c0*/  LDS R15, [R5+0x2d00] ;  /* 0x002d0000050f7984 */ /* 0x000f280000000800 */
[----:B------:R-:W5:Y:S01]  /*10d0*/  LDS R19, [R5+0x3d00] ;  /* 0x003d000005137984 */ /* 0x000f620000000800 */
[----:B0-----:R-:W-:-:S04]  /*10e0*/  FFMA R13, R8, R13, R21 ;  /* 0x0000000d080d7223 */ /* 0x001fc80000000015 */
[-C--:B------:R-:W-:Y:S01]  /*10f0*/  FFMA R24, R24, R9.reuse, R13 ;  /* 0x0000000918187223 */ /* 0x080fe2000000000d */
[C---:B-1----:R-:W-:Y:S01]  /*1100*/  FFMA R27, R8.reuse, R14, R27 ;  /* 0x0000000e081b7223 */ /* 0x042fe2000000001b */
[----:B--2---:R-:W-:Y:S01]  /*1110*/  FFMA R17, R8, R12, R17 ;  /* 0x0000000c08117223 */ /* 0x004fe20000000011 */
[-C--:B------:R-:W-:Y:S02]  /*1120*/  FFMA R12, R18, R9.reuse, R29 ;  /* 0x00000009120c7223 */ /* 0x080fe4000000001d */
[-C--:B------:R-:W-:Y:S01]  /*1130*/  FFMA R8, R20, R9.reuse, R27 ;  /* 0x0000000914087223 */ /* 0x080fe2000000001b */
[----:B------:R-:W0:Y:S01]  /*1140*/  LDS R18, [R5+0xd80] ;  /* 0x000d800005127984 */ /* 0x000e220000000800 */
[----:B------:R-:W-:-:S03]  /*1150*/  FFMA R22, R22, R9, R17 ;  /* 0x0000000916167223 */ /* 0x000fc60000000011 */
[----:B------:R-:W-:Y:S01]  /*1160*/  LDS R29, [R5+0x2d80] ;  /* 0x002d8000051d7984 */ /* 0x000fe20000000800 */
[----:B---3--:R-:W-:-:S03]  /*1170*/  FFMA R21, R25, R10, R12 ;  /* 0x0000000a19157223 */ /* 0x008fc6000000000c */
[----:B------:R-:W1:Y:S01]  /*1180*/  LDS R25, [R5+0x1d80] ;  /* 0x001d800005197984 */ /* 0x000e620000000800 */
[-C--:B------:R-:W-:Y:S01]  /*1190*/  FFMA R20, R23, R10.reuse, R24 ;  /* 0x0000000a17147223 */ /* 0x080fe20000000018 */
[-C--:B----4-:R-:W-:Y:S02]  /*11a0*/  FFMA R22, R15, R10.reuse, R22 ;  /* 0x0000000a0f167223 */ /* 0x090fe40000000016 */
[----:B------:R-:W-:Y:S04]  /*11b0*/  LDS.128 R12, [R6+0x70] ;  /* 0x00007000060c7984 */ /* 0x000fe80000000c00 */
[----:B------:R-:W2:Y:S04]  /*11c0*/  LDS R23, [R5+0x1e00] ;  /* 0x001e000005177984 */ /* 0x000ea80000000800 */
[----:B------:R-:W3:Y:S01]  /*11d0*/  LDS R27, [R5+0xe00] ;  /* 0x000e0000051b7984 */ /* 0x000ee20000000800 */
[----:B-----5:R-:W-:-:S03]  /*11e0*/  FFMA R19, R19, R10, R8 ;  /* 0x0000000a13137223 */ /* 0x020fc60000000008 */
[----:B------:R-:W4:Y:S04]  /*11f0*/  LDS R24, [R5+0x3d80] ;  /* 0x003d800005187984 */ /* 0x000f280000000800 */
[----:B------:R-:W5:Y:S04]  /*1200*/  LDS R17, [R5+0x2e00] ;  /* 0x002e000005117984 */ /* 0x000f680000000800 */
[----:B------:R-:W5:Y:S04]  /*1210*/  LDS R9, [R5+0x3e00] ;  /* 0x003e000005097984 */ /* 0x000f680000000800 */
[----:B------:R-:W5:Y:S01]  /*1220*/  LDS R8, [R5+0xe80] ;  /* 0x000e800005087984 */ /* 0x000f620000000800 */
[----:B0-----:R-:W-:-:S03]  /*1230*/  FFMA R21, R18, R11, R21 ;  /* 0x0000000b12157223 */ /* 0x001fc60000000015 */
[----:B------:R-:W0:Y:S04]  /*1240*/  LDS R10, [R5+0x1e80] ;  /* 0x001e8000050a7984 */ /* 0x000e280000000800 */
[----:B------:R-:W0:Y:S01]  /*1250*/  LDS R18, [R5+0x2e80] ;  /* 0x002e800005127984 */ /* 0x000e220000000800 */
[-C--:B-1----:R-:W-:Y:S01]  /*1260*/  FFMA R20, R25, R11.reuse, R20 ;  /* 0x0000000b19147223 */ /* 0x082fe20000000014 */
[----:B------:R-:W-:Y:S02]  /*1270*/  FFMA R22, R29, R11, R22 ;  /* 0x0000000b1d167223 */ /* 0x000fe40000000016 */
        /* <DEDUP_REMOVED lines=8> */
[C---:B-----5:R-:W-:Y:S01]  /*1300*/  FFMA R17, R12.reuse, R17, R22 ;  /* 0x000000110c117223 */ /* 0x060fe20000000016 */
[----:B------:R-:W-:Y:S02]  /*1310*/  FFMA R29, R12, R9, R29 ;  /* 0x000000090c1d7223 */ /* 0x000fe4000000001d */
[----:B------:R-:W5:Y:S01]  /*1320*/  LDS R24, [R5+0xf80] ;  /* 0x000f800005187984 */ /* 0x000f620000000800 */
[----:B------:R-:W5:Y:S01]  /*1330*/  LDC R9, c[0x0][0x3a0] ;  /* 0x0000e800ff097b82 */ /* 0x000f620000000800 */
[----:B------:R-:W-:-:S02]  /*1340*/  FFMA R26, R8, R13, R27 ;  /* 0x0000000d081a7223 */ /* 0x000fc4000000001b */
[----:B------:R-:W5:Y:S04]  /*1350*/  LDS R12, [R5+0x1f80] ;  /* 0x001f8000050c7984 */ /* 0x000f680000000800 */
[----:B------:R-:W5:Y:S04]  /*1360*/  LDS R22, [R5+0x2f80] ;  /* 0x002f800005167984 */ /* 0x000f680000000800 */
[----:B------:R-:W5:Y:S01]  /*1370*/  LDS R8, [R5+0x3f80] ;  /* 0x003f800005087984 */ /* 0x000f620000000800 */
[----:B------:R-:W-:Y:S01]  /*1380*/  UIADD3 UR6, UPT, UPT, UR6, 0x1, URZ ;  /* 0x0000000106067890 */ /* 0x000fe2000fffe0ff */
[----:B0-----:R-:W-:-:S03]  /*1390*/  FFMA R10, R10, R13, R23 ;  /* 0x0000000d0a0a7223 */ /* 0x001fc60000000017 */
[----:B------:R-:W-:Y:S01]  /*13a0*/  UISETP.NE.AND UP0, UPT, UR6, URZ, UPT ;  /* 0x000000ff0600728c */ /* 0x000fe2000bf05270 */
[-C--:B------:R-:W-:Y:S01]  /*13b0*/  FFMA R18, R18, R13.reuse, R17 ;  /* 0x0000000d12127223 */ /* 0x080fe20000000011 */
[----:B-1----:R-:W-:Y:S01]  /*13c0*/  FFMA R20, R20, R13, R29 ;  /* 0x0000000d14147223 */ /* 0x002fe2000000001d */
[----:B--2---:R-:W-:-:S03]  /*13d0*/  FFMA R21, R21, R14, R26 ;  /* 0x0000000e15157223 */ /* 0x004fc6000000001a */
[-C--:B------:R-:W-:Y:S01]  /*13e0*/  FFMA R25, R25, R14.reuse, R20 ;  /* 0x0000000e19197223 */ /* 0x080fe20000000014 */
[-C--:B---3--:R-:W-:Y:S01]  /*13f0*/  FFMA R19, R19, R14.reuse, R10 ;  /* 0x0000000e13137223 */ /* 0x088fe2000000000a */
[----:B----4-:R-:W-:Y:S01]  /*1400*/  FFMA R11, R11, R14, R18 ;  /* 0x0000000e0b0b7223 */ /* 0x010fe20000000012 */
[----:B-----5:R-:W-:Y:S02]  /*1410*/  LEA R2, R9, R2, 0x5 ;  /* 0x0000000209027211 */ /* 0x020fe400078e28ff */
[----:B------:R-:W-:Y:S01]  /*1420*/  IADD3 R4, PT, PT, R4, 0x20, RZ ;  /* 0x0000002004047810 */ /* 0x000fe20007ffe0ff */
[-C--:B------:R-:W-:Y:S01]  /*1430*/  FFMA R17, R24, R15.reuse, R21 ;  /* 0x0000000f18117223 */ /* 0x080fe20000000015 */
[-C--:B------:R-:W-:Y:S01]  /*1440*/  FFMA R23, R12, R15.reuse, R19 ;  /* 0x0000000f0c177223 */ /* 0x080fe20000000013 */
[-C--:B------:R-:W-:Y:S01]  /*1450*/  FFMA R21, R22, R15.reuse, R11 ;  /* 0x0000000f16157223 */ /* 0x080fe2000000000b */
[----:B------:R-:W-:Y:S01]  /*1460*/  FFMA R25, R8, R15, R25 ;  /* 0x0000000f08197223 */ /* 0x000fe20000000019 */
[----:B------:R-:W-:Y:S06]  /*1470*/  BAR.SYNC.DEFER_BLOCKING 0x0 ;  /* 0x0000000000007b1d */ /* 0x000fec0000010000 */
[----:B------:R-:W-:Y:S05]  /*1480*/  BRA.U UP0, `(.L_x_1) ;  /* 0xffffffed00647547 */ /* 0x000fea000b83ffff */
.L_x_0:
[----:B------:R-:W0:Y:S01]  /*1490*/  LDC.64 R2, c[0x0][0x390] ;  /* 0x0000e400ff027b82 */ /* 0x000e220000000a00 */
[----:B------:R-:W1:Y:S01]  /*14a0*/  LDCU UR4, c[0x0][0x3a0] ;  /* 0x00007400ff0477ac */ /* 0x000e620008000800 */
[----:B------:R-:W-:Y:S01]  /*14b0*/  SHF.L.U32 R9, R0, 0x2, RZ ;  /* 0x0000000200097819 */ /* 0x000fe200000006ff */
[----:B-1----:R-:W-:-:S04]  /*14c0*/  IMAD R7, R7, UR4, R16 ;  /* 0x0000000407077c24 */ /* 0x002fc8000f8e0210 */
[----:B0-----:R-:W-:-:S03]  /*14d0*/  IMAD.WIDE R2, R7, 0x4, R2 ;  /* 0x0000000407027825 */ /* 0x001fc600078e0202 */
[C---:B------:R-:W-:Y:S02]  /*14e0*/  IADD3 R4, P1, PT, R9.reuse, R2, RZ ;  /* 0x0000000209047210 */ /* 0x040fe40007f3e0ff */
[----:B------:R-:W-:Y:S02]  /*14f0*/  STG.E desc[UR8][R2.64], R17 ;  /* 0x0000001102007986 */ /* 0x000fe4000c101908 */
[C---:B------:R-:W-:Y:S02]  /*1500*/  IADD3 R6, P0, PT, R9.reuse, R4, RZ ;  /* 0x0000000409067210 */ /* 0x040fe40007f1e0ff */
[----:B------:R-:W-:Y:S02]  /*1510*/  IADD3.X R5, PT, PT, RZ, R3, RZ, P1, !PT ;  /* 0x00000003ff057210 */ /* 0x000fe40000ffe4ff */
[----:B------:R-:W-:Y:S02]  /*1520*/  IADD3 R8, P1, PT, R9, R6, RZ ;  /* 0x0000000609087210 */ /* 0x000fe40007f3e0ff */
[----:B------:R-:W-:Y:S01]  /*1530*/  IADD3.X R7, PT, PT, RZ, R5, RZ, P0, !PT ;  /* 0x00000005ff077210 */ /* 0x000fe200007fe4ff */
[----:B------:R-:W-:Y:S03]  /*1540*/  STG.E desc[UR8][R4.64], R23 ;  /* 0x0000001704007986 */ /* 0x000fe6000c101908 */
[----:B------:R-:W-:Y:S01]  /*1550*/  IADD3.X R9, PT, PT, RZ, R7, RZ, P1, !PT ;  /* 0x00000007ff097210 */ /* 0x000fe20000ffe4ff */
[----:B------:R-:W-:Y:S04]  /*1560*/  STG.E desc[UR8][R6.64], R21 ;  /* 0x0000001506007986 */ /* 0x000fe8000c101908 */
[----:B------:R-:W-:Y:S01]  /*1570*/  STG.E desc[UR8][R8.64], R25 ;  /* 0x0000001908007986 */ /* 0x000fe2000c101908 */
[----:B------:R-:W-:Y:S05]  /*1580*/  EXIT ;  /* 0x000000000000794d */ /* 0x000fea0003800000 */
.L_x_2:
[----:B------:R-:W-:-:S00]  /*1590*/  BRA `(.L_x_2) ;  /* 0xfffffffc00fc7947 */ /* 0x000fc0000383ffff */
[----:B------:R-:W-:-:S00]  /*15a0*/  NOP ;  /* 0x0000000000007918 */ /* 0x000fc00000000000 */
        /* <DEDUP_REMOVED lines=13> */
.L_x_3:


//--------------------- .nv.shared._Z14gpu_matrixmultPfS_S_iii --------------------------
	.section	.nv.shared._Z14gpu_matrixmultPfS_S_iii,"aw",@nobits
	.sectionflags	@""
	.align	4
.nv.shared._Z14gpu_matrixmultPfS_S_iii:
	.zero		21504


//--------------------- .nv.shared.reserved.0     --------------------------
	.section	.nv.shared.reserved.0,"aw",@nobits
	.weak		__nv_reservedSMEM_offset_0_alias
	.size		__nv_reservedSMEM_offset_0_alias, 0, 64
	.other		__nv_reservedSMEM_offset_0_alias,@"STO_CUDA_RESERVED_SHARED STV_DEFAULT"
__nv_reservedSMEM_offset_0_alias:
	.zero		0
	.zero		64


//--------------------- .nv.constant0._Z14gpu_matrixmultPfS_S_iii --------------------------
	.section	.nv.constant0._Z14gpu_matrixmultPfS_S_iii,"a",@progbits
	.sectionflags	@""
	.align	4
.nv.constant0._Z14gpu_matrixmultPfS_S_iii:
	.zero		932


//--------------------- SYMBOLS --------------------------

	.type		.nv.reservedSmem.offset0,@object
	.size		.nv.reservedSmem.offset0,0x4
	.type		.nv.reservedSmem.cap,@object
	.size		.nv.reservedSmem.cap,0x4
